//
// Generated by NVIDIA NVVM Compiler
//
// Compiler Build ID: CL-36424714
// Cuda compilation tools, release 13.0, V13.0.88
// Based on NVVM 20.0.0
//

.version 9.0
.target sm_100
.address_size 64

	// .globl	_Z6reducePfS_
// _ZZ6reducePfS_E6shared has been demoted

.visible .entry _Z6reducePfS_(
	.param .u64 .ptr .align 1 _Z6reducePfS__param_0,
	.param .u64 .ptr .align 1 _Z6reducePfS__param_1
)
{
	.reg .pred 	%p<5>;
	.reg .b32 	%r<16>;
	.reg .b32 	%f<6>;
	.reg .b64 	%rd<12>;
	// demoted variable
	.shared .align 4 .b8 _ZZ6reducePfS_E6shared[1024];
	ld.param.u64 	%rd2, [_Z6reducePfS__param_0];
	ld.param.u64 	%rd1, [_Z6reducePfS__param_1];
	cvta.to.global.u64 	%rd3, %rd2;
	mov.u32 	%r1, %ctaid.x;
	mov.u32 	%r2, %ntid.x;
	mul.lo.s32 	%r7, %r1, %r2;
	cvt.u64.u32 	%rd4, %r7;
	mov.u32 	%r3, %tid.x;
	cvt.u64.u32 	%rd5, %r3;
	add.s64 	%rd6, %rd4, %rd5;
	shl.b64 	%rd7, %rd6, 2;
	add.s64 	%rd8, %rd3, %rd7;
	ld.global.f32 	%f1, [%rd8];
	shl.b32 	%r8, %r3, 2;
	mov.u32 	%r9, _ZZ6reducePfS_E6shared;
	add.s32 	%r4, %r9, %r8;
	st.shared.f32 	[%r4], %f1;
	bar.sync 	0;
	setp.lt.u32 	%p1, %r2, 2;
	@%p1 bra 	$L__BB0_5;
	mov.b32 	%r15, 1;
$L__BB0_2:
	shl.b32 	%r6, %r15, 1;
	add.s32 	%r11, %r6, -1;
	and.b32  	%r12, %r11, %r3;
	setp.ne.s32 	%p2, %r12, 0;
	@%p2 bra 	$L__BB0_4;
	shl.b32 	%r13, %r15, 2;
	add.s32 	%r14, %r4, %r13;
	ld.shared.f32 	%f2, [%r14];
	ld.shared.f32 	%f3, [%r4];
	add.f32 	%f4, %f2, %f3;
	st.shared.f32 	[%r4], %f4;
$L__BB0_4:
	bar.sync 	0;
	setp.lt.u32 	%p3, %r6, %r2;
	mov.u32 	%r15, %r6;
	@%p3 bra 	$L__BB0_2;
$L__BB0_5:
	setp.ne.s32 	%p4, %r3, 0;
	@%p4 bra 	$L__BB0_7;
	ld.shared.f32 	%f5, [_ZZ6reducePfS_E6shared];
	cvta.to.global.u64 	%rd9, %rd1;
	mul.wide.u32 	%rd10, %r1, 4;
	add.s64 	%rd11, %rd9, %rd10;
	st.global.f32 	[%rd11], %f5;
$L__BB0_7:
	ret;

}


// ===== COMPILED SASS (sm_100) =====

	.target	sm_100

	.elftype	@"ET_EXEC"


//--------------------- .note.nv.tkinfo           --------------------------
	.section	.note.nv.tkinfo,"",@"SHT_NOTE"
	.sectionflags	@"SHF_NOTE_NV_TKINFO"
	.tkinfo
        /*0018*/ 	.word	0x00000002
        /*0030*/ 	.string	""
        /*0030*/ 	.string	"ptxas"
        /*0030*/ 	.string	"Cuda compilation tools, release 13.0, V13.0.88"
        /*0030*/ 	.string	"Build cuda_13.0.r13.0/compiler.36424714_0"
        /*0030*/ 	.string	"-arch sm_100 -m 64 "



//--------------------- .note.nv.cuinfo           --------------------------
	.section	.note.nv.cuinfo,"",@"SHT_NOTE"
	.sectionflags	@"SHF_NOTE_NV_CUINFO"
        /*0018*/ 	.short	0x0002
        /*001a*/ 	.short	0x0064
        /*001c*/ 	.short	0x0082
	.zero		2


//--------------------- .nv.info                  --------------------------
	.section	.nv.info,"",@"SHT_CUDA_INFO"
	.align	4


	//----- nvinfo : EIATTR_REGCOUNT
	.align		4
        /*0000*/ 	.byte	0x04, 0x2f
        /*0002*/ 	.short	(.L_1 - .L_0)
	.align		4
.L_0:
        /*0004*/ 	.word	index@(_Z6reducePfS_)
        /*0008*/ 	.word	0x0000000c


	//----- nvinfo : EIATTR_FRAME_SIZE
	.align		4
.L_1:
        /*000c*/ 	.byte	0x04, 0x11
        /*000e*/ 	.short	(.L_3 - .L_2)
	.align		4
.L_2:
        /*0010*/ 	.word	index@(_Z6reducePfS_)
        /*0014*/ 	.word	0x00000000


	//----- nvinfo : EIATTR_MIN_STACK_SIZE
	.align		4
.L_3:
        /*0018*/ 	.byte	0x04, 0x12
        /*001a*/ 	.short	(.L_5 - .L_4)
	.align		4
.L_4:
        /*001c*/ 	.word	index@(_Z6reducePfS_)
        /*0020*/ 	.word	0x00000000
.L_5:


//--------------------- .nv.compat                --------------------------
	.section	.nv.compat,"",@"SHT_CUDA_COMPAT_INFO"
	.align	4
        /*0000*/ 	.byte	0x02, 0x09, 0x00, 0x00, 0x02, 0x02, 0x01, 0x00, 0x02, 0x05, 0x05, 0x00, 0x03, 0x07, 0x01, 0x01
        /*0010*/ 	.byte	0x02, 0x03, 0x00, 0x00, 0x02, 0x06, 0x01, 0x00, 0x04, 0x0b, 0x08, 0x00, 0x09, 0x00, 0x00, 0x00
        /*0020*/ 	.byte	0x00, 0x00, 0x00, 0x00


//--------------------- .nv.info._Z6reducePfS_    --------------------------
	.section	.nv.info._Z6reducePfS_,"",@"SHT_CUDA_INFO"
	.sectionflags	@""
	.align	4


	//----- nvinfo : EIATTR_CUDA_API_VERSION
	.align		4
        /*0000*/ 	.byte	0x04, 0x37
        /*0002*/ 	.short	(.L_7 - .L_6)
.L_6:
        /*0004*/ 	.word	0x00000082


	//----- nvinfo : EIATTR_KPARAM_INFO
	.align		4
.L_7:
        /*0008*/ 	.byte	0x04, 0x17
        /*000a*/ 	.short	(.L_9 - .L_8)
.L_8:
        /*000c*/ 	.word	0x00000000
        /*0010*/ 	.short	0x0001
        /*0012*/ 	.short	0x0008
        /*0014*/ 	.byte	0x00, 0xf5, 0x21, 0x00


	//----- nvinfo : EIATTR_KPARAM_INFO
	.align		4
.L_9:
        /*0018*/ 	.byte	0x04, 0x17
        /*001a*/ 	.short	(.L_11 - .L_10)
.L_10:
        /*001c*/ 	.word	0x00000000
        /*0020*/ 	.short	0x0000
        /*0022*/ 	.short	0x0000
        /*0024*/ 	.byte	0x00, 0xf5, 0x21, 0x00


	//----- nvinfo : EIATTR_SPARSE_MMA_MASK
	.align		4
.L_11:
        /*0028*/ 	.byte	0x03, 0x50
        /*002a*/ 	.short	0x0000


	//----- nvinfo : EIATTR_MAXREG_COUNT
	.align		4
        /*002c*/ 	.byte	0x03, 0x1b
        /*002e*/ 	.short	0x00ff


	//----- nvinfo : EIATTR_NUM_BARRIERS
	.align		4
        /*0030*/ 	.byte	0x02, 0x4c
        /*0032*/ 	.byte	0x01
	.zero		1


	//----- nvinfo : EIATTR_MERCURY_ISA_VERSION
	.align		4
        /*0034*/ 	.byte	0x03, 0x5f
        /*0036*/ 	.short	0x0101


	//----- nvinfo : EIATTR_VRC_CTA_INIT_COUNT
	.align		4
        /*0038*/ 	.byte	0x02, 0x4a
	.zero		1
	.zero		1


	//----- nvinfo : EIATTR_EXIT_INSTR_OFFSETS
	.align		4
        /*003c*/ 	.byte	0x04, 0x1c
        /*003e*/ 	.short	(.L_13 - .L_12)


	//   ....[0]....
.L_12:
        /*0040*/ 	.word	0x00000220


	//   ....[1]....
        /*0044*/ 	.word	0x000002a0


	//----- nvinfo : EIATTR_CBANK_PARAM_SIZE
	.align		4
.L_13:
        /*0048*/ 	.byte	0x03, 0x19
        /*004a*/ 	.short	0x0010


	//----- nvinfo : EIATTR_PARAM_CBANK
	.align		4
        /*004c*/ 	.byte	0x04, 0x0a
        /*004e*/ 	.short	(.L_15 - .L_14)
	.align		4
.L_14:
        /*0050*/ 	.word	index@(.nv.constant0._Z6reducePfS_)
        /*0054*/ 	.short	0x0380
        /*0056*/ 	.short	0x0010


	//----- nvinfo : EIATTR_SW_WAR
	.align		4
.L_15:
        /*0058*/ 	.byte	0x04, 0x36
        /*005a*/ 	.short	(.L_17 - .L_16)
.L_16:
        /*005c*/ 	.word	0x00000008
.L_17:


//--------------------- .nv.callgraph             --------------------------
	.section	.nv.callgraph,"",@"SHT_CUDA_CALLGRAPH"
	.align	4
	.sectionentsize	8
	.align		4
        /*0000*/ 	.word	0x00000000
	.align		4
        /*0004*/ 	.word	0xffffffff
	.align		4
        /*0008*/ 	.word	0x00000000
	.align		4
        /*000c*/ 	.word	0xfffffffe
	.align		4
        /*0010*/ 	.word	0x00000000
	.align		4
        /*0014*/ 	.word	0xfffffffd
	.align		4
        /*0018*/ 	.word	0x00000000
	.align		4
        /*001c*/ 	.word	0xfffffffc


//--------------------- .text._Z6reducePfS_       --------------------------
	.section	.text._Z6reducePfS_,"ax",@progbits
	.align	128
        .global         _Z6reducePfS_
        .type           _Z6reducePfS_,@function
        .size           _Z6reducePfS_,(.L_x_3 - _Z6reducePfS_)
        .other          _Z6reducePfS_,@"STO_CUDA_ENTRY STV_DEFAULT"
_Z6reducePfS_:
.text._Z6reducePfS_:
[----:B------:R-:W-:Y:S01]  /*0000*/  LDC R1, c[0x0][0x37c] ;  /* 0x0000df00ff017b82 */ /* 0x000fe20000000800 */
[----:B------:R-:W0:Y:S01]  /*0010*/  S2R R7, SR_CTAID.X ;  /* 0x0000000000077919 */ /* 0x000e220000002500 */
[----:B------:R-:W0:Y:S01]  /*0020*/  LDCU UR8, c[0x0][0x360] ;  /* 0x00006c00ff0877ac */ /* 0x000e220008000800 */
[----:B------:R-:W1:Y:S01]  /*0030*/  S2R R9, SR_TID.X ;  /* 0x0000000000097919 */ /* 0x000e620000002100 */
[----:B------:R-:W2:Y:S01]  /*0040*/  LDCU.64 UR4, c[0x0][0x380] ;  /* 0x00007000ff0477ac */ /* 0x000ea20008000a00 */
[----:B------:R-:W3:Y:S01]  /*0050*/  LDCU.64 UR6, c[0x0][0x358] ;  /* 0x00006b00ff0677ac */ /* 0x000ee20008000a00 */
[----:B0-----:R-:W-:-:S05]  /*0060*/  IMAD R0, R7, UR8, RZ ;  /* 0x0000000807007c24 */ /* 0x001fca000f8e02ff */
[----:B-1----:R-:W-:-:S05]  /*0070*/  IADD3 R0, P0, PT, R0, R9, RZ ;  /* 0x0000000900007210 */ /* 0x002fca0007f1e0ff */
[----:B------:R-:W-:Y:S01]  /*0080*/  IMAD.X R3, RZ, RZ, RZ, P0 ;  /* 0x000000ffff037224 */ /* 0x000fe200000e06ff */
[----:B--2---:R-:W-:-:S04]  /*0090*/  LEA R2, P0, R0, UR4, 0x2 ;  /* 0x0000000400027c11 */ /* 0x004fc8000f8010ff */
[----:B------:R-:W-:-:S05]  /*00a0*/  LEA.HI.X R3, R0, UR5, R3, 0x2, P0 ;  /* 0x0000000500037c11 */ /* 0x000fca00080f1403 */
[----:B---3--:R-:W2:Y:S01]  /*00b0*/  LDG.E R2, desc[UR6][R2.64] ;  /* 0x0000000602027981 */ /* 0x008ea2000c1e1900 */
[----:B------:R-:W0:Y:S01]  /*00c0*/  S2UR UR5, SR_CgaCtaId ;  /* 0x00000000000579c3 */ /* 0x000e220000008800 */
[----:B------:R-:W-:Y:S01]  /*00d0*/  UMOV UR4, 0x400 ;  /* 0x0000040000047882 */ /* 0x000fe20000000000 */
[----:B------:R-:W-:Y:S01]  /*00e0*/  UISETP.GE.U32.AND UP0, UPT, UR8, 0x2, UPT ;  /* 0x000000020800788c */ /* 0x000fe2000bf06070 */
[----:B------:R-:W-:Y:S01]  /*00f0*/  ISETP.NE.AND P0, PT, R9, RZ, PT ;  /* 0x000000ff0900720c */ /* 0x000fe20003f05270 */
[----:B0-----:R-:W-:-:S06]  /*0100*/  ULEA UR4, UR5, UR4, 0x18 ;  /* 0x0000000405047291 */ /* 0x001fcc000f8ec0ff */
[----:B------:R-:W-:-:S05]  /*0110*/  LEA R5, R9, UR4, 0x2 ;  /* 0x0000000409057c11 */ /* 0x000fca000f8e10ff */
[----:B--2---:R0:W-:Y:S01]  /*0120*/  STS [R5], R2 ;  /* 0x0000000205007388 */ /* 0x0041e20000000800 */
[----:B------:R-:W-:Y:S06]  /*0130*/  BAR.SYNC.DEFER_BLOCKING 0x0 ;  /* 0x0000000000007b1d */ /* 0x000fec0000010000 */
[----:B------:R-:W-:Y:S05]  /*0140*/  BRA.U !UP0, `(.L_x_0) ;  /* 0x0000000108347547 */ /* 0x000fea000b800000 */
[----:B------:R-:W-:-:S07]  /*0150*/  IMAD.MOV.U32 R0, RZ, RZ, 0x1 ;  /* 0x00000001ff007424 */ /* 0x000fce00078e00ff */
.L_x_1:
[----:B------:R-:W-:-:S05]  /*0160*/  IMAD.SHL.U32 R6, R0, 0x2, RZ ;  /* 0x0000000200067824 */ /* 0x000fca00078e00ff */
[----:B0-----:R-:W-:-:S04]  /*0170*/  IADD3 R2, PT, PT, R6, -0x1, RZ ;  /* 0xffffffff06027810 */ /* 0x001fc80007ffe0ff */
[----:B------:R-:W-:-:S13]  /*0180*/  LOP3.LUT P1, RZ, R2, R9, RZ, 0xc0, !PT ;  /* 0x0000000902ff7212 */ /* 0x000fda000782c0ff */
[----:B------:R-:W-:Y:S01]  /*0190*/  @!P1 IMAD R2, R0, 0x4, R5 ;  /* 0x0000000400029824 */ /* 0x000fe200078e0205 */
[----:B------:R-:W-:Y:S01]  /*01a0*/  @!P1 LDS R3, [R5] ;  /* 0x0000000005039984 */ /* 0x000fe20000000800 */
[----:B------:R-:W-:-:S04]  /*01b0*/  MOV R0, R6 ;  /* 0x0000000600007202 */ /* 0x000fc80000000f00 */
[----:B------:R-:W0:Y:S02]  /*01c0*/  @!P1 LDS R2, [R2] ;  /* 0x0000000002029984 */ /* 0x000e240000000800 */
[----:B0-----:R-:W-:-:S05]  /*01d0*/  @!P1 FADD R4, R2, R3 ;  /* 0x0000000302049221 */ /* 0x001fca0000000000 */
[----:B------:R1:W-:Y:S01]  /*01e0*/  @!P1 STS [R5], R4 ;  /* 0x0000000405009388 */ /* 0x0003e20000000800 */
[----:B------:R-:W-:Y:S01]  /*01f0*/  BAR.SYNC.DEFER_BLOCKING 0x0 ;  /* 0x0000000000007b1d */ /* 0x000fe20000010000 */
[----:B------:R-:W-:-:S13]  /*0200*/  ISETP.GE.U32.AND P1, PT, R6, UR8, PT ;  /* 0x0000000806007c0c */ /* 0x000fda000bf26070 */
[----:B-1----:R-:W-:Y:S05]  /*0210*/  @!P1 BRA `(.L_x_1) ;  /* 0xfffffffc00d09947 */ /* 0x002fea000383ffff */
.L_x_0:
[----:B------:R-:W-:Y:S05]  /*0220*/  @P0 EXIT ;  /* 0x000000000000094d */ /* 0x000fea0003800000 */
[----:B------:R-:W1:Y:S01]  /*0230*/  S2UR UR5, SR_CgaCtaId ;  /* 0x00000000000579c3 */ /* 0x000e620000008800 */
[----:B------:R-:W-:-:S07]  /*0240*/  UMOV UR4, 0x400 ;  /* 0x0000040000047882 */ /* 0x000fce0000000000 */
[----:B0-----:R-:W0:Y:S01]  /*0250*/  LDC.64 R2, c[0x0][0x388] ;  /* 0x0000e200ff027b82 */ /* 0x001e220000000a00 */
[----:B-1----:R-:W-:Y:S01]  /*0260*/  ULEA UR4, UR5, UR4, 0x18 ;  /* 0x0000000405047291 */ /* 0x002fe2000f8ec0ff */
[----:B0-----:R-:W-:-:S08]  /*0270*/  IMAD.WIDE.U32 R2, R7, 0x4, R2 ;  /* 0x0000000407027825 */ /* 0x001fd000078e0002 */
[----:B------:R-:W0:Y:S04]  /*0280*/  LDS R5, [UR4] ;  /* 0x00000004ff057984 */ /* 0x000e280008000800 */
[----:B0-----:R-:W-:Y:S01]  /*0290*/  STG.E desc[UR6][R2.64], R5 ;  /* 0x0000000502007986 */ /* 0x001fe2000c101906 */
[----:B------:R-:W-:Y:S05]  /*02a0*/  EXIT ;  /* 0x000000000000794d */ /* 0x000fea0003800000 */
.L_x_2:
[----:B------:R-:W-:-:S00]  /*02b0*/  BRA `(.L_x_2) ;  /* 0xfffffffc00fc7947 */ /* 0x000fc0000383ffff */
[----:B------:R-:W-:-:S00]  /*02c0*/  NOP ;  /* 0x0000000000007918 */ /* 0x000fc00000000000 */
        /* <DEDUP_REMOVED lines=11> */
.L_x_3:


//--------------------- .nv.shared._Z6reducePfS_  --------------------------
	.section	.nv.shared._Z6reducePfS_,"aw",@nobits
	.sectionflags	@""
	.align	4
.nv.shared._Z6reducePfS_:
	.zero		2048


//--------------------- .nv.shared.reserved.0     --------------------------
	.section	.nv.shared.reserved.0,"aw",@nobits
	.weak		__nv_reservedSMEM_offset_0_alias
	.size		__nv_reservedSMEM_offset_0_alias, 0, 64
	.other		__nv_reservedSMEM_offset_0_alias,@"STO_CUDA_RESERVED_SHARED STV_DEFAULT"
__nv_reservedSMEM_offset_0_alias:
	.zero		0
	.zero		64


//--------------------- .nv.constant0._Z6reducePfS_ --------------------------
	.section	.nv.constant0._Z6reducePfS_,"a",@progbits
	.sectionflags	@""
	.align	4
.nv.constant0._Z6reducePfS_:
	.zero		912


//--------------------- SYMBOLS --------------------------

	.type		.nv.reservedSmem.offset0,@object
	.size		.nv.reservedSmem.offset0,0x4
	.type		.nv.reservedSmem.cap,@object
	.size		.nv.reservedSmem.cap,0x4
